//
// Generated by NVIDIA NVVM Compiler
//
// Compiler Build ID: CL-36424714
// Cuda compilation tools, release 13.0, V13.0.88
// Based on NVVM 20.0.0
//

.version 9.0
.target sm_100
.address_size 64

	// .globl	_Z8divtest2Pji

.visible .entry _Z8divtest2Pji(
	.param .u64 .ptr .align 1 _Z8divtest2Pji_param_0,
	.param .u32 _Z8divtest2Pji_param_1
)
{
	.reg .pred 	%p<8>;
	.reg .b32 	%r<46>;
	.reg .b32 	%f<18>;
	.reg .b64 	%rd<5>;

	ld.param.u64 	%rd2, [_Z8divtest2Pji_param_0];
	ld.param.u32 	%r12, [_Z8divtest2Pji_param_1];
	mov.u32 	%r1, %ntid.x;
	mov.u32 	%r13, %ctaid.x;
	mov.u32 	%r14, %tid.x;
	mad.lo.s32 	%r43, %r1, %r13, %r14;
	setp.ge.s32 	%p1, %r43, %r12;
	@%p1 bra 	$L__BB0_6;
	mov.u32 	%r15, %nctaid.x;
	mul.lo.s32 	%r3, %r15, %r1;
	cvta.to.global.u64 	%rd1, %rd2;
$L__BB0_2:
	cvt.rn.f32.u32 	%f1, %r43;
	mov.b32 	%r45, 0;
	mov.b32 	%r44, 2;
$L__BB0_3:
	add.s32 	%r18, %r44, -1;
	div.u32 	%r19, %r43, %r18;
	cvt.rn.f32.u32 	%f3, %r18;
	// begin inline asm
	rcp.approx.ftz.f32 %f2,%f3;
	
	// end inline asm
	mov.b32 	%r20, %f2;
	add.s32 	%r21, %r20, 1;
	mov.b32 	%f8, %r21;
	mul.f32 	%f9, %f1, %f8;
	cvt.rzi.u32.f32 	%r22, %f9;
	setp.ne.s32 	%p2, %r22, %r19;
	selp.u32 	%r23, 1, 0, %p2;
	add.s32 	%r24, %r45, %r23;
	div.u32 	%r25, %r43, %r44;
	cvt.rn.f32.u32 	%f5, %r44;
	// begin inline asm
	rcp.approx.ftz.f32 %f4,%f5;
	
	// end inline asm
	mov.b32 	%r26, %f4;
	add.s32 	%r27, %r26, 1;
	mov.b32 	%f10, %r27;
	mul.f32 	%f11, %f1, %f10;
	cvt.rzi.u32.f32 	%r28, %f11;
	setp.ne.s32 	%p3, %r28, %r25;
	selp.u32 	%r29, 1, 0, %p3;
	add.s32 	%r30, %r24, %r29;
	add.s32 	%r31, %r44, 1;
	div.u32 	%r32, %r43, %r31;
	cvt.rn.f32.u32 	%f7, %r31;
	// begin inline asm
	rcp.approx.ftz.f32 %f6,%f7;
	
	// end inline asm
	mov.b32 	%r33, %f6;
	add.s32 	%r34, %r33, 1;
	mov.b32 	%f12, %r34;
	mul.f32 	%f13, %f1, %f12;
	cvt.rzi.u32.f32 	%r35, %f13;
	setp.ne.s32 	%p4, %r35, %r32;
	selp.u32 	%r36, 1, 0, %p4;
	add.s32 	%r7, %r30, %r36;
	add.s32 	%r8, %r44, 2;
	setp.eq.s32 	%p5, %r8, 8192;
	@%p5 bra 	$L__BB0_5;
	div.u32 	%r38, %r43, %r8;
	cvt.rn.f32.u32 	%f15, %r8;
	// begin inline asm
	rcp.approx.ftz.f32 %f14,%f15;
	
	// end inline asm
	mov.b32 	%r39, %f14;
	add.s32 	%r40, %r39, 1;
	mov.b32 	%f16, %r40;
	mul.f32 	%f17, %f1, %f16;
	cvt.rzi.u32.f32 	%r41, %f17;
	setp.ne.s32 	%p6, %r41, %r38;
	selp.u32 	%r42, 1, 0, %p6;
	add.s32 	%r45, %r7, %r42;
	add.s32 	%r44, %r44, 4;
	bra.uni 	$L__BB0_3;
$L__BB0_5:
	mul.wide.s32 	%rd3, %r43, 4;
	add.s64 	%rd4, %rd1, %rd3;
	st.global.u32 	[%rd4], %r7;
	add.s32 	%r43, %r43, %r3;
	setp.lt.s32 	%p7, %r43, %r12;
	@%p7 bra 	$L__BB0_2;
$L__BB0_6:
	ret;

}


// ===== COMPILED SASS (sm_100) =====

	.target	sm_100

	.elftype	@"ET_EXEC"


//--------------------- .note.nv.tkinfo           --------------------------
	.section	.note.nv.tkinfo,"",@"SHT_NOTE"
	.sectionflags	@"SHF_NOTE_NV_TKINFO"
	.tkinfo
        /*0018*/ 	.word	0x00000002
        /*0030*/ 	.string	""
        /*0030*/ 	.string	"ptxas"
        /*0030*/ 	.string	"Cuda compilation tools, release 13.0, V13.0.88"
        /*0030*/ 	.string	"Build cuda_13.0.r13.0/compiler.36424714_0"
        /*0030*/ 	.string	"-arch sm_100 -m 64 "



//--------------------- .note.nv.cuinfo           --------------------------
	.section	.note.nv.cuinfo,"",@"SHT_NOTE"
	.sectionflags	@"SHF_NOTE_NV_CUINFO"
        /*0018*/ 	.short	0x0002
        /*001a*/ 	.short	0x0064
        /*001c*/ 	.short	0x0082
	.zero		2


//--------------------- .nv.info                  --------------------------
	.section	.nv.info,"",@"SHT_CUDA_INFO"
	.align	4


	//----- nvinfo : EIATTR_REGCOUNT
	.align		4
        /*0000*/ 	.byte	0x04, 0x2f
        /*0002*/ 	.short	(.L_1 - .L_0)
	.align		4
.L_0:
        /*0004*/ 	.word	index@(_Z8divtest2Pji)
        /*0008*/ 	.word	0x00000017


	//----- nvinfo : EIATTR_FRAME_SIZE
	.align		4
.L_1:
        /*000c*/ 	.byte	0x04, 0x11
        /*000e*/ 	.short	(.L_3 - .L_2)
	.align		4
.L_2:
        /*0010*/ 	.word	index@(_Z8divtest2Pji)
        /*0014*/ 	.word	0x00000000


	//----- nvinfo : EIATTR_MIN_STACK_SIZE
	.align		4
.L_3:
        /*0018*/ 	.byte	0x04, 0x12
        /*001a*/ 	.short	(.L_5 - .L_4)
	.align		4
.L_4:
        /*001c*/ 	.word	index@(_Z8divtest2Pji)
        /*0020*/ 	.word	0x00000000
.L_5:


//--------------------- .nv.compat                --------------------------
	.section	.nv.compat,"",@"SHT_CUDA_COMPAT_INFO"
	.align	4
        /*0000*/ 	.byte	0x02, 0x09, 0x00, 0x00, 0x02, 0x02, 0x01, 0x00, 0x02, 0x05, 0x05, 0x00, 0x03, 0x07, 0x01, 0x01
        /*0010*/ 	.byte	0x02, 0x03, 0x00, 0x00, 0x02, 0x06, 0x01, 0x00, 0x04, 0x0b, 0x08, 0x00, 0x09, 0x00, 0x00, 0x00
        /*0020*/ 	.byte	0x00, 0x00, 0x00, 0x00


//--------------------- .nv.info._Z8divtest2Pji   --------------------------
	.section	.nv.info._Z8divtest2Pji,"",@"SHT_CUDA_INFO"
	.sectionflags	@""
	.align	4


	//----- nvinfo : EIATTR_CUDA_API_VERSION
	.align		4
        /*0000*/ 	.byte	0x04, 0x37
        /*0002*/ 	.short	(.L_7 - .L_6)
.L_6:
        /*0004*/ 	.word	0x00000082


	//----- nvinfo : EIATTR_KPARAM_INFO
	.align		4
.L_7:
        /*0008*/ 	.byte	0x04, 0x17
        /*000a*/ 	.short	(.L_9 - .L_8)
.L_8:
        /*000c*/ 	.word	0x00000000
        /*0010*/ 	.short	0x0001
        /*0012*/ 	.short	0x0008
        /*0014*/ 	.byte	0x00, 0xf0, 0x11, 0x00


	//----- nvinfo : EIATTR_KPARAM_INFO
	.align		4
.L_9:
        /*0018*/ 	.byte	0x04, 0x17
        /*001a*/ 	.short	(.L_11 - .L_10)
.L_10:
        /*001c*/ 	.word	0x00000000
        /*0020*/ 	.short	0x0000
        /*0022*/ 	.short	0x0000
        /*0024*/ 	.byte	0x00, 0xf5, 0x21, 0x00


	//----- nvinfo : EIATTR_SPARSE_MMA_MASK
	.align		4
.L_11:
        /*0028*/ 	.byte	0x03, 0x50
        /*002a*/ 	.short	0x0000


	//----- nvinfo : EIATTR_MAXREG_COUNT
	.align		4
        /*002c*/ 	.byte	0x03, 0x1b
        /*002e*/ 	.short	0x00ff


	//----- nvinfo : EIATTR_MERCURY_ISA_VERSION
	.align		4
        /*0030*/ 	.byte	0x03, 0x5f
        /*0032*/ 	.short	0x0101


	//----- nvinfo : EIATTR_VRC_CTA_INIT_COUNT
	.align		4
        /*0034*/ 	.byte	0x02, 0x4a
	.zero		1
	.zero		1


	//----- nvinfo : EIATTR_EXIT_INSTR_OFFSETS
	.align		4
        /*0038*/ 	.byte	0x04, 0x1c
        /*003a*/ 	.short	(.L_13 - .L_12)


	//   ....[0]....
.L_12:
        /*003c*/ 	.word	0x00000070


	//   ....[1]....
        /*0040*/ 	.word	0x00000bc0


	//----- nvinfo : EIATTR_CRS_STACK_SIZE
	.align		4
.L_13:
        /*0044*/ 	.byte	0x04, 0x1e
        /*0046*/ 	.short	(.L_15 - .L_14)
.L_14:
        /*0048*/ 	.word	0x00000000


	//----- nvinfo : EIATTR_CBANK_PARAM_SIZE
	.align		4
.L_15:
        /*004c*/ 	.byte	0x03, 0x19
        /*004e*/ 	.short	0x000c


	//----- nvinfo : EIATTR_PARAM_CBANK
	.align		4
        /*0050*/ 	.byte	0x04, 0x0a
        /*0052*/ 	.short	(.L_17 - .L_16)
	.align		4
.L_16:
        /*0054*/ 	.word	index@(.nv.constant0._Z8divtest2Pji)
        /*0058*/ 	.short	0x0380
        /*005a*/ 	.short	0x000c


	//----- nvinfo : EIATTR_SW_WAR
	.align		4
.L_17:
        /*005c*/ 	.byte	0x04, 0x36
        /*005e*/ 	.short	(.L_19 - .L_18)
.L_18:
        /*0060*/ 	.word	0x00000008
.L_19:


//--------------------- .nv.callgraph             --------------------------
	.section	.nv.callgraph,"",@"SHT_CUDA_CALLGRAPH"
	.align	4
	.sectionentsize	8
	.align		4
        /*0000*/ 	.word	0x00000000
	.align		4
        /*0004*/ 	.word	0xffffffff
	.align		4
        /*0008*/ 	.word	0x00000000
	.align		4
        /*000c*/ 	.word	0xfffffffe
	.align		4
        /*0010*/ 	.word	0x00000000
	.align		4
        /*0014*/ 	.word	0xfffffffd
	.align		4
        /*0018*/ 	.word	0x00000000
	.align		4
        /*001c*/ 	.word	0xfffffffc


//--------------------- .text._Z8divtest2Pji      --------------------------
	.section	.text._Z8divtest2Pji,"ax",@progbits
	.align	128
        .global         _Z8divtest2Pji
        .type           _Z8divtest2Pji,@function
        .size           _Z8divtest2Pji,(.L_x_3 - _Z8divtest2Pji)
        .other          _Z8divtest2Pji,@"STO_CUDA_ENTRY STV_DEFAULT"
_Z8divtest2Pji:
.text._Z8divtest2Pji:
[----:B------:R-:W-:Y:S01]  /*0000*/  LDC R1, c[0x0][0x37c] ;  /* 0x0000df00ff017b82 */ /* 0x000fe20000000800 */
[----:B------:R-:W0:Y:S01]  /*0010*/  S2R R0, SR_CTAID.X ;  /* 0x0000000000007919 */ /* 0x000e220000002500 */
[----:B------:R-:W0:Y:S01]  /*0020*/  LDCU UR4, c[0x0][0x360] ;  /* 0x00006c00ff0477ac */ /* 0x000e220008000800 */
[----:B------:R-:W0:Y:S01]  /*0030*/  S2R R3, SR_TID.X ;  /* 0x0000000000037919 */ /* 0x000e220000002100 */
[----:B------:R-:W1:Y:S01]  /*0040*/  LDCU UR5, c[0x0][0x388] ;  /* 0x00007100ff0577ac */ /* 0x000e620008000800 */
[----:B0-----:R-:W-:-:S05]  /*0050*/  IMAD R0, R0, UR4, R3 ;  /* 0x0000000400007c24 */ /* 0x001fca000f8e0203 */
[----:B-1----:R-:W-:-:S13]  /*0060*/  ISETP.GE.AND P0, PT, R0, UR5, PT ;  /* 0x0000000500007c0c */ /* 0x002fda000bf06270 */
[----:B------:R-:W-:Y:S05]  /*0070*/  @P0 EXIT ;  /* 0x000000000000094d */ /* 0x000fea0003800000 */
[----:B------:R-:W0:Y:S01]  /*0080*/  LDCU UR5, c[0x0][0x370] ;  /* 0x00006e00ff0577ac */ /* 0x000e220008000800 */
[----:B------:R-:W1:Y:S01]  /*0090*/  LDCU.64 UR6, c[0x0][0x358] ;  /* 0x00006b00ff0677ac */ /* 0x000e620008000a00 */
[----:B0-----:R-:W-:-:S12]  /*00a0*/  UIMAD UR4, UR4, UR5, URZ ;  /* 0x00000005040472a4 */ /* 0x001fd8000f8e02ff */
.L_x_1:
[----:B------:R-:W0:Y:S08]  /*00b0*/  I2F.U32.RP R9, 0x2 ;  /* 0x0000000200097906 */ /* 0x000e300000209000 */
[----:B------:R-:W2:Y:S08]  /*00c0*/  I2F.U32.RP R8, 0x1 ;  /* 0x0000000100087906 */ /* 0x000eb00000209000 */
[----:B------:R-:W3:Y:S08]  /*00d0*/  I2F.U32.RP R10, 0x3 ;  /* 0x00000003000a7906 */ /* 0x000ef00000209000 */
[----:B0-----:R-:W0:Y:S08]  /*00e0*/  MUFU.RCP R9, R9 ;  /* 0x0000000900097308 */ /* 0x001e300000001000 */
[----:B--2---:R-:W2:Y:S08]  /*00f0*/  MUFU.RCP R8, R8 ;  /* 0x0000000800087308 */ /* 0x004eb00000001000 */
[----:B---3--:R-:W3:Y:S01]  /*0100*/  MUFU.RCP R10, R10 ;  /* 0x0000000a000a7308 */ /* 0x008ee20000001000 */
[----:B0-----:R-:W-:-:S07]  /*0110*/  VIADD R4, R9, 0xffffffe ;  /* 0x0ffffffe09047836 */ /* 0x001fce0000000000 */
[----:B------:R0:W4:Y:S01]  /*0120*/  F2I.FTZ.U32.TRUNC.NTZ R5, R4 ;  /* 0x0000000400057305 */ /* 0x000122000021f000 */
[----:B--2---:R-:W-:-:S07]  /*0130*/  VIADD R2, R8, 0xffffffe ;  /* 0x0ffffffe08027836 */ /* 0x004fce0000000000 */
[----:B------:R2:W5:Y:S01]  /*0140*/  F2I.FTZ.U32.TRUNC.NTZ R3, R2 ;  /* 0x0000000200037305 */ /* 0x000562000021f000 */
[----:B---3--:R-:W-:Y:S01]  /*0150*/  IADD3 R6, PT, PT, R10, 0xffffffe, RZ ;  /* 0x0ffffffe0a067810 */ /* 0x008fe20007ffe0ff */
[----:B0-----:R-:W-:Y:S02]  /*0160*/  HFMA2 R4, -RZ, RZ, 0, 0 ;  /* 0x00000000ff047431 */ /* 0x001fe400000001ff */
[----:B----4-:R-:W-:-:S04]  /*0170*/  IMAD.U32 R13, R5, -0x2, RZ ;  /* 0xfffffffe050d7824 */ /* 0x010fc800078e00ff */
[----:B------:R0:W3:Y:S01]  /*0180*/  F2I.FTZ.U32.TRUNC.NTZ R7, R6 ;  /* 0x0000000600077305 */ /* 0x0000e2000021f000 */
[----:B--2---:R-:W-:Y:S02]  /*0190*/  IMAD.MOV.U32 R2, RZ, RZ, RZ ;  /* 0x000000ffff027224 */ /* 0x004fe400078e00ff */
[----:B------:R-:W-:-:S04]  /*01a0*/  IMAD.HI.U32 R5, R5, R13, R4 ;  /* 0x0000000d05057227 */ /* 0x000fc800078e0004 */
[----:B-----5:R-:W-:Y:S01]  /*01b0*/  IMAD.MOV R11, RZ, RZ, -R3 ;  /* 0x000000ffff0b7224 */ /* 0x020fe200078e0a03 */
[----:B0-----:R-:W-:Y:S01]  /*01c0*/  MOV R6, RZ ;  /* 0x000000ff00067202 */ /* 0x001fe20000000f00 */
[----:B------:R-:W-:-:S04]  /*01d0*/  IMAD.HI.U32 R5, R5, R0, RZ ;  /* 0x0000000005057227 */ /* 0x000fc800078e00ff */
[----:B------:R-:W-:-:S04]  /*01e0*/  IMAD.HI.U32 R3, R3, R11, R2 ;  /* 0x0000000b03037227 */ /* 0x000fc800078e0002 */
[----:B------:R-:W-:Y:S02]  /*01f0*/  HFMA2 R11, -RZ, RZ, 0, 2.384185791015625e-07 ;  /* 0x00000004ff0b7431 */ /* 0x000fe400000001ff */
[----:B---3--:R-:W-:Y:S02]  /*0200*/  IMAD R9, R7, -0x3, RZ ;  /* 0xfffffffd07097824 */ /* 0x008fe400078e02ff */
[----:B------:R-:W-:Y:S02]  /*0210*/  IMAD R4, R5, -0x2, R0 ;  /* 0xfffffffe05047824 */ /* 0x000fe400078e0200 */
[----:B------:R-:W-:-:S03]  /*0220*/  IMAD.HI.U32 R3, R3, R0, RZ ;  /* 0x0000000003037227 */ /* 0x000fc600078e00ff */
[----:B------:R-:W-:Y:S01]  /*0230*/  ISETP.GE.U32.AND P2, PT, R4, 0x2, PT ;  /* 0x000000020400780c */ /* 0x000fe20003f46070 */
[----:B------:R-:W-:-:S04]  /*0240*/  IMAD.HI.U32 R7, R7, R9, R6 ;  /* 0x0000000907077227 */ /* 0x000fc800078e0006 */
[----:B------:R-:W-:Y:S02]  /*0250*/  IMAD.IADD R2, R0, 0x1, -R3 ;  /* 0x0000000100027824 */ /* 0x000fe400078e0a03 */
[-C--:B------:R-:W-:Y:S01]  /*0260*/  IMAD.HI.U32 R9, R7, R0.reuse, RZ ;  /* 0x0000000007097227 */ /* 0x080fe200078e00ff */
[----:B------:R-:W-:Y:S02]  /*0270*/  I2FP.F32.U32 R7, R0 ;  /* 0x0000000000077245 */ /* 0x000fe40000201000 */
[----:B------:R-:W-:Y:S01]  /*0280*/  ISETP.GE.U32.AND P0, PT, R2, 0x1, PT ;  /* 0x000000010200780c */ /* 0x000fe20003f06070 */
[----:B------:R-:W-:Y:S02]  /*0290*/  IMAD R8, R9, -0x3, R0 ;  /* 0xfffffffd09087824 */ /* 0x000fe400078e0200 */
[----:B------:R-:W-:Y:S01]  /*02a0*/  @P2 IADD3 R4, PT, PT, R4, -0x2, RZ ;  /* 0xfffffffe04042810 */ /* 0x000fe20007ffe0ff */
[C---:B------:R-:W-:Y:S01]  /*02b0*/  FMUL R6, R7.reuse, 0.50000005960464477539 ;  /* 0x3f00000107067820 */ /* 0x040fe20000400000 */
[----:B------:R-:W-:Y:S01]  /*02c0*/  FMUL R10, R7, 0.33333337306976318359 ;  /* 0x3eaaaaac070a7820 */ /* 0x000fe20000400000 */
[----:B------:R-:W-:Y:S01]  /*02d0*/  ISETP.GE.U32.AND P4, PT, R8, 0x3, PT ;  /* 0x000000030800780c */ /* 0x000fe20003f86070 */
[----:B------:R-:W-:Y:S01]  /*02e0*/  @P2 VIADD R5, R5, 0x1 ;  /* 0x0000000105052836 */ /* 0x000fe20000000000 */
[----:B------:R-:W-:Y:S01]  /*02f0*/  ISETP.GE.U32.AND P3, PT, R4, 0x2, PT ;  /* 0x000000020400780c */ /* 0x000fe20003f66070 */
[----:B------:R-:W-:Y:S01]  /*0300*/  FMUL R4, R7, 1.0000001192092895508 ;  /* 0x3f80000107047820 */ /* 0x000fe20000400000 */
[----:B------:R-:W0:Y:S03]  /*0310*/  F2I.U32.TRUNC.NTZ R6, R6 ;  /* 0x0000000600067305 */ /* 0x000e26000020f000 */
[----:B------:R-:W-:-:S02]  /*0320*/  @P0 VIADD R2, R2, 0xffffffff ;  /* 0xffffffff02020836 */ /* 0x000fc40000000000 */
[----:B------:R-:W-:-:S03]  /*0330*/  @P0 VIADD R3, R3, 0x1 ;  /* 0x0000000103030836 */ /* 0x000fc60000000000 */
[----:B------:R-:W-:Y:S01]  /*0340*/  ISETP.GE.U32.AND P1, PT, R2, 0x1, PT ;  /* 0x000000010200780c */ /* 0x000fe20003f26070 */
[----:B------:R-:W2:Y:S01]  /*0350*/  F2I.U32.TRUNC.NTZ R4, R4 ;  /* 0x0000000400047305 */ /* 0x000ea2000020f000 */
[----:B------:R-:W-:Y:S01]  /*0360*/  @P4 IADD3 R8, PT, PT, R8, -0x3, RZ ;  /* 0xfffffffd08084810 */ /* 0x000fe20007ffe0ff */
[----:B------:R-:W-:Y:S01]  /*0370*/  @P4 VIADD R9, R9, 0x1 ;  /* 0x0000000109094836 */ /* 0x000fe20000000000 */
[----:B------:R-:W-:Y:S01]  /*0380*/  @P3 IADD3 R5, PT, PT, R5, 0x1, RZ ;  /* 0x0000000105053810 */ /* 0x000fe20007ffe0ff */
[----:B------:R-:W-:Y:S01]  /*0390*/  IMAD.MOV.U32 R2, RZ, RZ, 0x2 ;  /* 0x00000002ff027424 */ /* 0x000fe200078e00ff */
[----:B------:R-:W-:Y:S02]  /*03a0*/  ISETP.GE.U32.AND P5, PT, R8, 0x3, PT ;  /* 0x000000030800780c */ /* 0x000fe40003fa6070 */
[----:B0-----:R-:W-:Y:S01]  /*03b0*/  ISETP.NE.AND P2, PT, R6, R5, PT ;  /* 0x000000050600720c */ /* 0x001fe20003f45270 */
[----:B------:R-:W0:Y:S04]  /*03c0*/  F2I.U32.TRUNC.NTZ R10, R10 ;  /* 0x0000000a000a7305 */ /* 0x000e28000020f000 */
[----:B------:R-:W-:-:S04]  /*03d0*/  @P1 IADD3 R3, PT, PT, R3, 0x1, RZ ;  /* 0x0000000103031810 */ /* 0x000fc80007ffe0ff */
[----:B--2---:R-:W-:Y:S02]  /*03e0*/  ISETP.NE.AND P0, PT, R4, R3, PT ;  /* 0x000000030400720c */ /* 0x004fe40003f05270 */
[----:B------:R-:W-:Y:S02]  /*03f0*/  @P5 IADD3 R9, PT, PT, R9, 0x1, RZ ;  /* 0x0000000109095810 */ /* 0x000fe40007ffe0ff */
[----:B------:R-:W-:Y:S02]  /*0400*/  SEL R3, RZ, 0x1, !P2 ;  /* 0x00000001ff037807 */ /* 0x000fe40005000000 */
[----:B------:R-:W-:Y:S02]  /*0410*/  @!P2 IADD3 R2, PT, PT, RZ, 0x1, RZ ;  /* 0x00000001ff02a810 */ /* 0x000fe40007ffe0ff */
[----:B0-----:R-:W-:Y:S01]  /*0420*/  ISETP.NE.AND P1, PT, R10, R9, PT ;  /* 0x000000090a00720c */ /* 0x001fe20003f25270 */
[----:B------:R-:W-:-:S04]  /*0430*/  IMAD.MOV.U32 R9, RZ, RZ, 0x2 ;  /* 0x00000002ff097424 */ /* 0x000fc800078e00ff */
[----:B------:R-:W-:-:S05]  /*0440*/  @!P0 IMAD.MOV R2, RZ, RZ, R3 ;  /* 0x000000ffff028224 */ /* 0x000fca00078e0203 */
[----:B------:R-:W-:-:S03]  /*0450*/  IADD3 R6, PT, PT, R2, 0x1, RZ ;  /* 0x0000000102067810 */ /* 0x000fc60007ffe0ff */
[----:B------:R-:W-:-:S07]  /*0460*/  @!P1 IMAD.MOV R6, RZ, RZ, R2 ;  /* 0x000000ffff069224 */ /* 0x000fce00078e0202 */
.L_x_0:
[----:B------:R-:W0:Y:S01]  /*0470*/  I2F.U32.RP R2, R11 ;  /* 0x0000000b00027306 */ /* 0x000e220000209000 */
[----:B------:R-:W-:Y:S02]  /*0480*/  MOV R8, R9 ;  /* 0x0000000900087202 */ /* 0x000fe40000000f00 */
[----:B------:R-:W-:Y:S02]  /*0490*/  IADD3 R9, PT, PT, R9, 0x4, RZ ;  /* 0x0000000409097810 */ /* 0x000fe40007ffe0ff */
[----:B------:R-:W-:Y:S01]  /*04a0*/  I2FP.F32.U32 R12, R11 ;  /* 0x0000000b000c7245 */ /* 0x000fe20000201000 */
[C---:B------:R-:W-:Y:S01]  /*04b0*/  VIADD R15, R8.reuse, 0x3 ;  /* 0x00000003080f7836 */ /* 0x040fe20000000000 */
[----:B------:R-:W-:Y:S01]  /*04c0*/  ISETP.NE.U32.AND P4, PT, R11, RZ, PT ;  /* 0x000000ff0b00720c */ /* 0x000fe20003f85070 */
[----:B------:R-:W-:Y:S01]  /*04d0*/  I2F.U32.RP R16, R9 ;  /* 0x0000000900107306 */ /* 0x000fe20000209000 */
[----:B------:R-:W-:Y:S02]  /*04e0*/  VIADD R13, R8, 0x5 ;  /* 0x00000005080d7836 */ /* 0x000fe40000000000 */
[----:B------:R-:W-:Y:S01]  /*04f0*/  IMAD.MOV R19, RZ, RZ, -R15 ;  /* 0x000000ffff137224 */ /* 0x000fe200078e0a0f */
[----:B------:R-:W-:-:S04]  /*0500*/  ISETP.NE.U32.AND P5, PT, R15, RZ, PT ;  /* 0x000000ff0f00720c */ /* 0x000fc80003fa5070 */
[----:B------:R-:W2:Y:S08]  /*0510*/  I2F.U32.RP R10, R15 ;  /* 0x0000000f000a7306 */ /* 0x000eb00000209000 */
[----:B0-----:R-:W0:Y:S08]  /*0520*/  MUFU.RCP R2, R2 ;  /* 0x0000000200027308 */ /* 0x001e300000001000 */
[----:B--2---:R-:W2:Y:S08]  /*0530*/  MUFU.RCP R10, R10 ;  /* 0x0000000a000a7308 */ /* 0x004eb00000001000 */
[----:B------:R-:W-:Y:S01]  /*0540*/  I2F.U32.RP R14, R13 ;  /* 0x0000000d000e7306 */ /* 0x000fe20000209000 */
[----:B0-----:R-:W-:-:S07]  /*0550*/  IADD3 R4, PT, PT, R2, 0xffffffe, RZ ;  /* 0x0ffffffe02047810 */ /* 0x001fce0007ffe0ff */
[----:B------:R0:W3:Y:S01]  /*0560*/  F2I.FTZ.U32.TRUNC.NTZ R5, R4 ;  /* 0x0000000400057305 */ /* 0x0000e2000021f000 */
[----:B--2---:R-:W-:-:S07]  /*0570*/  VIADD R2, R10, 0xffffffe ;  /* 0x0ffffffe0a027836 */ /* 0x004fce0000000000 */
[----:B------:R-:W2:Y:S01]  /*0580*/  MUFU.RCP R16, R16 ;  /* 0x0000001000107308 */ /* 0x000ea20000001000 */
[----:B0-----:R-:W-:Y:S02]  /*0590*/  MOV R4, RZ ;  /* 0x000000ff00047202 */ /* 0x001fe40000000f00 */
[----:B---3--:R-:W-:-:S05]  /*05a0*/  IADD3 R18, PT, PT, RZ, -R5, RZ ;  /* 0x80000005ff127210 */ /* 0x008fca0007ffe0ff */
[----:B------:R0:W3:Y:S01]  /*05b0*/  F2I.FTZ.U32.TRUNC.NTZ R3, R2 ;  /* 0x0000000200037305 */ /* 0x0000e2000021f000 */
[----:B------:R-:W-:-:S07]  /*05c0*/  IMAD R17, R18, R11, RZ ;  /* 0x0000000b12117224 */ /* 0x000fce00078e02ff */
[----:B------:R-:W4:Y:S01]  /*05d0*/  MUFU.RCP R14, R14 ;  /* 0x0000000e000e7308 */ /* 0x000f220000001000 */
[----:B------:R-:W-:Y:S01]  /*05e0*/  IMAD.HI.U32 R17, R5, R17, R4 ;  /* 0x0000001105117227 */ /* 0x000fe200078e0004 */
[----:B0-----:R-:W-:-:S03]  /*05f0*/  MOV R2, RZ ;  /* 0x000000ff00027202 */ /* 0x001fc60000000f00 */
[----:B--2---:R-:W-:Y:S02]  /*0600*/  VIADD R16, R16, 0xffffffe ;  /* 0x0ffffffe10107836 */ /* 0x004fe40000000000 */
[----:B---3--:R-:W-:Y:S01]  /*0610*/  IMAD R19, R19, R3, RZ ;  /* 0x0000000313137224 */ /* 0x008fe200078e02ff */
[----:B------:R-:W0:Y:S01]  /*0620*/  MUFU.RCP R12, R12 ;  /* 0x0000000c000c7308 */ /* 0x000e220000001000 */
[----:B------:R-:W-:-:S04]  /*0630*/  IMAD.HI.U32 R10, R17, R0, RZ ;  /* 0x00000000110a7227 */ /* 0x000fc800078e00ff */
[----:B------:R-:W-:Y:S01]  /*0640*/  IMAD.HI.U32 R3, R3, R19, R2 ;  /* 0x0000001303037227 */ /* 0x000fe200078e0002 */
[----:B------:R-:W-:Y:S02]  /*0650*/  IADD3 R20, PT, PT, -R10, RZ, RZ ;  /* 0x000000ff0a147210 */ /* 0x000fe40007ffe1ff */
[----:B------:R2:W3:Y:S01]  /*0660*/  F2I.FTZ.U32.TRUNC.NTZ R5, R16 ;  /* 0x0000001000057305 */ /* 0x0004e2000021f000 */
[----:B----4-:R-:W-:Y:S02]  /*0670*/  VIADD R2, R14, 0xffffffe ;  /* 0x0ffffffe0e027836 */ /* 0x010fe40000000000 */
[----:B------:R-:W-:-:S04]  /*0680*/  IMAD.HI.U32 R14, R3, R0, RZ ;  /* 0x00000000030e7227 */ /* 0x000fc800078e00ff */
[--C-:B------:R-:W-:Y:S01]  /*0690*/  IMAD R20, R11, R20, R0.reuse ;  /* 0x000000140b147224 */ /* 0x100fe200078e0200 */
[----:B------:R-:W4:Y:S01]  /*06a0*/  F2I.FTZ.U32.TRUNC.NTZ R3, R2 ;  /* 0x0000000200037305 */ /* 0x000f22000021f000 */
[----:B------:R-:W-:Y:S01]  /*06b0*/  IMAD.MOV R17, RZ, RZ, -R9 ;  /* 0x000000ffff117224 */ /* 0x000fe200078e0a09 */
[----:B------:R-:W-:Y:S01]  /*06c0*/  IADD3 R18, PT, PT, -R14, RZ, RZ ;  /* 0x000000ff0e127210 */ /* 0x000fe20007ffe1ff */
[----:B------:R-:W-:Y:S01]  /*06d0*/  IMAD.MOV R19, RZ, RZ, -R13 ;  /* 0x000000ffff137224 */ /* 0x000fe200078e0a0d */
[----:B------:R-:W-:Y:S01]  /*06e0*/  ISETP.GE.U32.AND P1, PT, R20, R11, PT ;  /* 0x0000000b1400720c */ /* 0x000fe20003f26070 */
[----:B0-----:R-:W-:Y:S01]  /*06f0*/  VIADD R12, R12, 0x1 ;  /* 0x000000010c0c7836 */ /* 0x001fe20000000000 */
[----:B--2---:R-:W-:Y:S01]  /*0700*/  I2FP.F32.U32 R16, R15 ;  /* 0x0000000f00107245 */ /* 0x004fe20000201000 */
[----:B---3--:R-:W-:Y:S02]  /*0710*/  IMAD R17, R17, R5, RZ ;  /* 0x0000000511117224 */ /* 0x008fe400078e02ff */
[----:B------:R-:W-:-:S02]  /*0720*/  IMAD R18, R15, R18, R0 ;  /* 0x000000120f127224 */ /* 0x000fc400078e0200 */
[----:B------:R-:W-:Y:S01]  /*0730*/  FMUL R12, R7, R12 ;  /* 0x0000000c070c7220 */ /* 0x000fe20000400000 */
[----:B------:R-:W-:Y:S01]  /*0740*/  IMAD.HI.U32 R17, R5, R17, R4 ;  /* 0x0000001105117227 */ /* 0x000fe200078e0004 */
[----:B------:R-:W0:Y:S01]  /*0750*/  MUFU.RCP R16, R16 ;  /* 0x0000001000107308 */ /* 0x000e220000001000 */
[----:B------:R-:W-:Y:S02]  /*0760*/  I2FP.F32.U32 R5, R9 ;  /* 0x0000000900057245 */ /* 0x000fe40000201000 */
[----:B------:R-:W-:Y:S01]  /*0770*/  ISETP.GE.U32.AND P2, PT, R18, R15, PT ;  /* 0x0000000f1200720c */ /* 0x000fe20003f46070 */
[----:B----4-:R-:W-:Y:S01]  /*0780*/  IMAD R19, R19, R3, RZ ;  /* 0x0000000313137224 */ /* 0x010fe200078e02ff */
[----:B------:R-:W-:Y:S01]  /*0790*/  @P1 IADD3 R20, PT, PT, R20, -R11, RZ ;  /* 0x8000000b14141210 */ /* 0x000fe20007ffe0ff */
[----:B------:R-:W-:Y:S01]  /*07a0*/  IMAD.HI.U32 R4, R17, R0, RZ ;  /* 0x0000000011047227 */ /* 0x000fe200078e00ff */
[----:B------:R-:W-:Y:S01]  /*07b0*/  I2FP.F32.U32 R17, R13 ;  /* 0x0000000d00117245 */ /* 0x000fe20000201000 */
[----:B------:R-:W2:Y:S01]  /*07c0*/  MUFU.RCP R5, R5 ;  /* 0x0000000500057308 */ /* 0x000ea20000001000 */
[----:B------:R-:W-:Y:S01]  /*07d0*/  ISETP.GE.U32.AND P6, PT, R20, R11, PT ;  /* 0x0000000b1400720c */ /* 0x000fe20003fc6070 */
[----:B------:R-:W-:Y:S01]  /*07e0*/  IMAD.MOV.U32 R2, RZ, RZ, RZ ;  /* 0x000000ffff027224 */ /* 0x000fe200078e00ff */
[----:B------:R-:W-:Y:S01]  /*07f0*/  IADD3 R20, PT, PT, -R4, RZ, RZ ;  /* 0x000000ff04147210 */ /* 0x000fe20007ffe1ff */
[----:B------:R-:W-:-:S02]  /*0800*/  @P1 VIADD R10, R10, 0x1 ;  /* 0x000000010a0a1836 */ /* 0x000fc40000000000 */
[----:B------:R-:W-:Y:S02]  /*0810*/  IMAD.HI.U32 R3, R3, R19, R2 ;  /* 0x0000001303037227 */ /* 0x000fe400078e0002 */
[----:B------:R-:W-:Y:S01]  /*0820*/  @P2 IADD3 R18, PT, PT, -R15, R18, RZ ;  /* 0x000000120f122210 */ /* 0x000fe20007ffe1ff */
[----:B------:R-:W-:Y:S01]  /*0830*/  MUFU.RCP R17, R17 ;  /* 0x0000001100117308 */ /* 0x000fe20000001000 */
[----:B------:R-:W-:Y:S01]  /*0840*/  IMAD R20, R9, R20, R0 ;  /* 0x0000001409147224 */ /* 0x000fe200078e0200 */
[----:B0-----:R-:W-:Y:S01]  /*0850*/  IADD3 R16, PT, PT, R16, 0x1, RZ ;  /* 0x0000000110107810 */ /* 0x001fe20007ffe0ff */
[----:B------:R-:W-:Y:S01]  /*0860*/  IMAD.HI.U32 R2, R3, R0, RZ ;  /* 0x0000000003027227 */ /* 0x000fe200078e00ff */
[----:B------:R-:W-:Y:S02]  /*0870*/  ISETP.GE.U32.AND P3, PT, R18, R15, PT ;  /* 0x0000000f1200720c */ /* 0x000fe40003f66070 */
[----:B------:R-:W-:Y:S01]  /*0880*/  ISETP.GE.U32.AND P0, PT, R20, R9, PT ;  /* 0x000000091400720c */ /* 0x000fe20003f06070 */
[----:B------:R-:W-:Y:S01]  /*0890*/  IMAD.MOV R18, RZ, RZ, -R2 ;  /* 0x000000ffff127224 */ /* 0x000fe200078e0a02 */
[----:B------:R2:W0:Y:S01]  /*08a0*/  F2I.U32.TRUNC.NTZ R3, R12 ;  /* 0x0000000c00037305 */ /* 0x000422000020f000 */
[----:B------:R-:W-:Y:S01]  /*08b0*/  FMUL R16, R7, R16 ;  /* 0x0000001007107220 */ /* 0x000fe20000400000 */
[----:B------:R-:W-:Y:S01]  /*08c0*/  @P6 IADD3 R10, PT, PT, R10, 0x1, RZ ;  /* 0x000000010a0a6810 */ /* 0x000fe20007ffe0ff */
[C---:B------:R-:W-:Y:S01]  /*08d0*/  IMAD R18, R13.reuse, R18, R0 ;  /* 0x000000120d127224 */ /* 0x040fe200078e0200 */
[----:B------:R-:W-:Y:S01]  /*08e0*/  @!P4 LOP3.LUT R10, RZ, R11, RZ, 0x33, !PT ;  /* 0x0000000bff0ac212 */ /* 0x000fe200078e33ff */
[----:B------:R-:W-:Y:S01]  /*08f0*/  @P2 VIADD R14, R14, 0x1 ;  /* 0x000000010e0e2836 */ /* 0x000fe20000000000 */
[----:B------:R-:W-:-:S02]  /*0900*/  ISETP.NE.U32.AND P6, PT, R13, RZ, PT ;  /* 0x000000ff0d00720c */ /* 0x000fc40003fc5070 */
[----:B------:R-:W-:Y:S01]  /*0910*/  ISETP.GE.U32.AND P1, PT, R18, R13, PT ;  /* 0x0000000d1200720c */ /* 0x000fe20003f26070 */
[----:B------:R-:W3:Y:S01]  /*0920*/  F2I.U32.TRUNC.NTZ R11, R16 ;  /* 0x00000010000b7305 */ /* 0x000ee2000020f000 */
[----:B--2---:R-:W-:Y:S01]  /*0930*/  IADD3 R12, PT, PT, R5, 0x1, RZ ;  /* 0x00000001050c7810 */ /* 0x004fe20007ffe0ff */
[----:B------:R-:W-:Y:S01]  /*0940*/  @P3 VIADD R14, R14, 0x1 ;  /* 0x000000010e0e3836 */ /* 0x000fe20000000000 */
[----:B------:R-:W-:Y:S01]  /*0950*/  @P0 IADD3 R20, PT, PT, -R9, R20, RZ ;  /* 0x0000001409140210 */ /* 0x000fe20007ffe1ff */
[----:B------:R-:W-:Y:S01]  /*0960*/  @P0 VIADD R4, R4, 0x1 ;  /* 0x0000000104040836 */ /* 0x000fe20000000000 */
[----:B------:R-:W-:Y:S01]  /*0970*/  @!P5 LOP3.LUT R14, RZ, R15, RZ, 0x33, !PT ;  /* 0x0000000fff0ed212 */ /* 0x000fe200078e33ff */
[----:B------:R-:W-:Y:S01]  /*0980*/  FMUL R12, R7, R12 ;  /* 0x0000000c070c7220 */ /* 0x000fe20000400000 */
[----:B------:R-:W-:Y:S02]  /*0990*/  ISETP.GE.U32.AND P2, PT, R20, R9, PT ;  /* 0x000000091400720c */ /* 0x000fe40003f46070 */
[----:B------:R-:W-:Y:S01]  /*09a0*/  ISETP.NE.U32.AND P5, PT, R9, RZ, PT ;  /* 0x000000ff0900720c */ /* 0x000fe20003fa5070 */
[----:B------:R-:W2:Y:S01]  /*09b0*/  F2I.U32.TRUNC.NTZ R5, R12 ;  /* 0x0000000c00057305 */ /* 0x000ea2000020f000 */
[----:B0-----:R-:W-:Y:S01]  /*09c0*/  ISETP.NE.AND P4, PT, R3, R10, PT ;  /* 0x0000000a0300720c */ /* 0x001fe20003f85270 */
[----:B------:R-:W-:Y:S01]  /*09d0*/  @P1 IMAD.IADD R18, R18, 0x1, -R13 ;  /* 0x0000000112121824 */ /* 0x000fe200078e0a0d */
[----:B------:R-:W-:Y:S01]  /*09e0*/  IADD3 R10, PT, PT, R17, 0x1, RZ ;  /* 0x00000001110a7810 */ /* 0x000fe20007ffe0ff */
[----:B------:R-:W-:Y:S01]  /*09f0*/  VIADD R3, R6, 0x1 ;  /* 0x0000000106037836 */ /* 0x000fe20000000000 */
[----:B---3--:R-:W-:-:S02]  /*0a00*/  ISETP.NE.AND P0, PT, R11, R14, PT ;  /* 0x0000000e0b00720c */ /* 0x008fc40003f05270 */
[----:B------:R-:W-:Y:S01]  /*0a10*/  ISETP.GE.U32.AND P3, PT, R18, R13, PT ;  /* 0x0000000d1200720c */ /* 0x000fe20003f66070 */
[----:B------:R-:W-:Y:S01]  /*0a20*/  FMUL R10, R7, R10 ;  /* 0x0000000a070a7220 */ /* 0x000fe20000400000 */
[----:B------:R-:W-:Y:S02]  /*0a30*/  @P1 IADD3 R2, PT, PT, R2, 0x1, RZ ;  /* 0x0000000102021810 */ /* 0x000fe40007ffe0ff */
[----:B------:R-:W-:Y:S01]  /*0a40*/  @P2 IADD3 R4, PT, PT, R4, 0x1, RZ ;  /* 0x0000000104042810 */ /* 0x000fe20007ffe0ff */
[----:B------:R-:W0:Y:S01]  /*0a50*/  F2I.U32.TRUNC.NTZ R11, R10 ;  /* 0x0000000a000b7305 */ /* 0x000e22000020f000 */
[----:B------:R-:W-:Y:S01]  /*0a60*/  @!P5 LOP3.LUT R4, RZ, R9, RZ, 0x33, !PT ;  /* 0x00000009ff04d212 */ /* 0x000fe200078e33ff */
[----:B------:R-:W-:-:S03]  /*0a70*/  @!P4 IMAD.MOV R3, RZ, RZ, R6 ;  /* 0x000000ffff03c224 */ /* 0x000fc600078e0206 */
[----:B--2---:R-:W-:Y:S01]  /*0a80*/  ISETP.NE.AND P1, PT, R5, R4, PT ;  /* 0x000000040500720c */ /* 0x004fe20003f25270 */
[C---:B------:R-:W-:Y:S01]  /*0a90*/  VIADD R4, R3.reuse, 0x1 ;  /* 0x0000000103047836 */ /* 0x040fe20000000000 */
[----:B------:R-:W-:Y:S02]  /*0aa0*/  @!P0 IADD3 R4, PT, PT, R3, RZ, RZ ;  /* 0x000000ff03048210 */ /* 0x000fe40007ffe0ff */
[----:B------:R-:W-:Y:S02]  /*0ab0*/  @P3 IADD3 R2, PT, PT, R2, 0x1, RZ ;  /* 0x0000000102023810 */ /* 0x000fe40007ffe0ff */
[----:B------:R-:W-:-:S04]  /*0ac0*/  @!P6 LOP3.LUT R2, RZ, R13, RZ, 0x33, !PT ;  /* 0x0000000dff02e212 */ /* 0x000fc800078e33ff */
[----:B0-----:R-:W-:Y:S01]  /*0ad0*/  ISETP.NE.AND P0, PT, R11, R2, PT ;  /* 0x000000020b00720c */ /* 0x001fe20003f05270 */
[----:B------:R-:W-:Y:S01]  /*0ae0*/  VIADD R2, R4, 0x1 ;  /* 0x0000000104027836 */ /* 0x000fe20000000000 */
[----:B------:R-:W-:Y:S01]  /*0af0*/  IADD3 R11, PT, PT, R8, 0x6, RZ ;  /* 0x00000006080b7810 */ /* 0x000fe20007ffe0ff */
[----:B------:R-:W-:-:S03]  /*0b00*/  @!P1 IMAD.MOV R2, RZ, RZ, R4 ;  /* 0x000000ffff029224 */ /* 0x000fc600078e0204 */
[----:B------:R-:W-:Y:S02]  /*0b10*/  ISETP.NE.AND P1, PT, R11, 0x2000, PT ;  /* 0x000020000b00780c */ /* 0x000fe40003f25270 */
[----:B------:R-:W-:-:S05]  /*0b20*/  IADD3 R6, PT, PT, R2, 0x1, RZ ;  /* 0x0000000102067810 */ /* 0x000fca0007ffe0ff */
[----:B------:R-:W-:-:S06]  /*0b30*/  @!P0 IMAD.MOV R6, RZ, RZ, R2 ;  /* 0x000000ffff068224 */ /* 0x000fcc00078e0202 */
[----:B------:R-:W-:Y:S05]  /*0b40*/  @P1 BRA `(.L_x_0) ;  /* 0xfffffff800481947 */ /* 0x000fea000383ffff */
[----:B------:R-:W0:Y:S01]  /*0b50*/  LDC.64 R2, c[0x0][0x380] ;  /* 0x0000e000ff027b82 */ /* 0x000e220000000a00 */
[----:B------:R-:W2:Y:S01]  /*0b60*/  LDCU UR5, c[0x0][0x388] ;  /* 0x00007100ff0577ac */ /* 0x000ea20008000800 */
[C---:B0-----:R-:W-:Y:S01]  /*0b70*/  IMAD.WIDE R2, R0.reuse, 0x4, R2 ;  /* 0x0000000400027825 */ /* 0x041fe200078e0202 */
[----:B------:R-:W-:-:S04]  /*0b80*/  IADD3 R0, PT, PT, R0, UR4, RZ ;  /* 0x0000000400007c10 */ /* 0x000fc8000fffe0ff */
[----:B-1----:R0:W-:Y:S01]  /*0b90*/  STG.E desc[UR6][R2.64], R6 ;  /* 0x0000000602007986 */ /* 0x0021e2000c101906 */
[----:B--2---:R-:W-:-:S13]  /*0ba0*/  ISETP.GE.AND P0, PT, R0, UR5, PT ;  /* 0x0000000500007c0c */ /* 0x004fda000bf06270 */
[----:B0-----:R-:W-:Y:S05]  /*0bb0*/  @!P0 BRA `(.L_x_1) ;  /* 0xfffffff4003c8947 */ /* 0x001fea000383ffff */
[----:B------:R-:W-:Y:S05]  /*0bc0*/  EXIT ;  /* 0x000000000000794d */ /* 0x000fea0003800000 */
.L_x_2:
[----:B------:R-:W-:-:S00]  /*0bd0*/  BRA `(.L_x_2) ;  /* 0xfffffffc00fc7947 */ /* 0x000fc0000383ffff */
[----:B------:R-:W-:-:S00]  /*0be0*/  NOP ;  /* 0x0000000000007918 */ /* 0x000fc00000000000 */
        /* <DEDUP_REMOVED lines=9> */
.L_x_3:


//--------------------- .nv.shared.reserved.0     --------------------------
	.section	.nv.shared.reserved.0,"aw",@nobits
	.weak		__nv_reservedSMEM_offset_0_alias
	.size		__nv_reservedSMEM_offset_0_alias, 0, 64
	.other		__nv_reservedSMEM_offset_0_alias,@"STO_CUDA_RESERVED_SHARED STV_DEFAULT"
__nv_reservedSMEM_offset_0_alias:
	.zero		0
	.zero		64


//--------------------- .nv.constant0._Z8divtest2Pji --------------------------
	.section	.nv.constant0._Z8divtest2Pji,"a",@progbits
	.sectionflags	@""
	.align	4
.nv.constant0._Z8divtest2Pji:
	.zero		908


//--------------------- SYMBOLS --------------------------

	.type		.nv.reservedSmem.offset0,@object
	.size		.nv.reservedSmem.offset0,0x4
